//
// Generated by NVIDIA NVVM Compiler
//
// Compiler Build ID: CL-36424714
// Cuda compilation tools, release 13.0, V13.0.88
// Based on NVVM 20.0.0
//

.version 9.0
.target sm_100
.address_size 64

	// .globl	_Z11stream_testPiS_i

.visible .entry _Z11stream_testPiS_i(
	.param .u64 .ptr .align 1 _Z11stream_testPiS_i_param_0,
	.param .u64 .ptr .align 1 _Z11stream_testPiS_i_param_1,
	.param .u32 _Z11stream_testPiS_i_param_2
)
{
	.reg .pred 	%p<2>;
	.reg .b32 	%r<87>;
	.reg .b64 	%rd<8>;

	ld.param.u64 	%rd1, [_Z11stream_testPiS_i_param_0];
	ld.param.u64 	%rd2, [_Z11stream_testPiS_i_param_1];
	ld.param.u32 	%r2, [_Z11stream_testPiS_i_param_2];
	mov.u32 	%r3, %ntid.x;
	mov.u32 	%r4, %ctaid.x;
	mov.u32 	%r5, %tid.x;
	mad.lo.s32 	%r1, %r3, %r4, %r5;
	setp.ge.s32 	%p1, %r1, %r2;
	@%p1 bra 	$L__BB0_2;
	cvta.to.global.u64 	%rd3, %rd1;
	cvta.to.global.u64 	%rd4, %rd2;
	mul.wide.s32 	%rd5, %r1, 4;
	add.s64 	%rd6, %rd3, %rd5;
	add.s64 	%rd7, %rd4, %rd5;
	mul.hi.s32 	%r6, %r1, 1717986919;
	shr.u32 	%r7, %r6, 31;
	shr.s32 	%r8, %r6, 2;
	add.s32 	%r9, %r8, %r7;
	mul.lo.s32 	%r10, %r9, 10;
	sub.s32 	%r11, %r1, %r10;
	ld.global.u32 	%r12, [%rd6];
	add.s32 	%r13, %r12, -1;
	mad.lo.s32 	%r14, %r13, %r11, %r12;
	st.global.u32 	[%rd7], %r14;
	ld.global.u32 	%r15, [%rd6];
	add.s32 	%r16, %r15, -1;
	mad.lo.s32 	%r17, %r16, %r11, %r15;
	st.global.u32 	[%rd7], %r17;
	ld.global.u32 	%r18, [%rd6];
	add.s32 	%r19, %r18, -1;
	mad.lo.s32 	%r20, %r19, %r11, %r18;
	st.global.u32 	[%rd7], %r20;
	ld.global.u32 	%r21, [%rd6];
	add.s32 	%r22, %r21, -1;
	mad.lo.s32 	%r23, %r22, %r11, %r21;
	st.global.u32 	[%rd7], %r23;
	ld.global.u32 	%r24, [%rd6];
	add.s32 	%r25, %r24, -1;
	mad.lo.s32 	%r26, %r25, %r11, %r24;
	st.global.u32 	[%rd7], %r26;
	ld.global.u32 	%r27, [%rd6];
	add.s32 	%r28, %r27, -1;
	mad.lo.s32 	%r29, %r28, %r11, %r27;
	st.global.u32 	[%rd7], %r29;
	ld.global.u32 	%r30, [%rd6];
	add.s32 	%r31, %r30, -1;
	mad.lo.s32 	%r32, %r31, %r11, %r30;
	st.global.u32 	[%rd7], %r32;
	ld.global.u32 	%r33, [%rd6];
	add.s32 	%r34, %r33, -1;
	mad.lo.s32 	%r35, %r34, %r11, %r33;
	st.global.u32 	[%rd7], %r35;
	ld.global.u32 	%r36, [%rd6];
	add.s32 	%r37, %r36, -1;
	mad.lo.s32 	%r38, %r37, %r11, %r36;
	st.global.u32 	[%rd7], %r38;
	ld.global.u32 	%r39, [%rd6];
	add.s32 	%r40, %r39, -1;
	mad.lo.s32 	%r41, %r40, %r11, %r39;
	st.global.u32 	[%rd7], %r41;
	ld.global.u32 	%r42, [%rd6];
	add.s32 	%r43, %r42, -1;
	mad.lo.s32 	%r44, %r43, %r11, %r42;
	st.global.u32 	[%rd7], %r44;
	ld.global.u32 	%r45, [%rd6];
	add.s32 	%r46, %r45, -1;
	mad.lo.s32 	%r47, %r46, %r11, %r45;
	st.global.u32 	[%rd7], %r47;
	ld.global.u32 	%r48, [%rd6];
	add.s32 	%r49, %r48, -1;
	mad.lo.s32 	%r50, %r49, %r11, %r48;
	st.global.u32 	[%rd7], %r50;
	ld.global.u32 	%r51, [%rd6];
	add.s32 	%r52, %r51, -1;
	mad.lo.s32 	%r53, %r52, %r11, %r51;
	st.global.u32 	[%rd7], %r53;
	ld.global.u32 	%r54, [%rd6];
	add.s32 	%r55, %r54, -1;
	mad.lo.s32 	%r56, %r55, %r11, %r54;
	st.global.u32 	[%rd7], %r56;
	ld.global.u32 	%r57, [%rd6];
	add.s32 	%r58, %r57, -1;
	mad.lo.s32 	%r59, %r58, %r11, %r57;
	st.global.u32 	[%rd7], %r59;
	ld.global.u32 	%r60, [%rd6];
	add.s32 	%r61, %r60, -1;
	mad.lo.s32 	%r62, %r61, %r11, %r60;
	st.global.u32 	[%rd7], %r62;
	ld.global.u32 	%r63, [%rd6];
	add.s32 	%r64, %r63, -1;
	mad.lo.s32 	%r65, %r64, %r11, %r63;
	st.global.u32 	[%rd7], %r65;
	ld.global.u32 	%r66, [%rd6];
	add.s32 	%r67, %r66, -1;
	mad.lo.s32 	%r68, %r67, %r11, %r66;
	st.global.u32 	[%rd7], %r68;
	ld.global.u32 	%r69, [%rd6];
	add.s32 	%r70, %r69, -1;
	mad.lo.s32 	%r71, %r70, %r11, %r69;
	st.global.u32 	[%rd7], %r71;
	ld.global.u32 	%r72, [%rd6];
	add.s32 	%r73, %r72, -1;
	mad.lo.s32 	%r74, %r73, %r11, %r72;
	st.global.u32 	[%rd7], %r74;
	ld.global.u32 	%r75, [%rd6];
	add.s32 	%r76, %r75, -1;
	mad.lo.s32 	%r77, %r76, %r11, %r75;
	st.global.u32 	[%rd7], %r77;
	ld.global.u32 	%r78, [%rd6];
	add.s32 	%r79, %r78, -1;
	mad.lo.s32 	%r80, %r79, %r11, %r78;
	st.global.u32 	[%rd7], %r80;
	ld.global.u32 	%r81, [%rd6];
	add.s32 	%r82, %r81, -1;
	mad.lo.s32 	%r83, %r82, %r11, %r81;
	st.global.u32 	[%rd7], %r83;
	ld.global.u32 	%r84, [%rd6];
	add.s32 	%r85, %r84, -1;
	mad.lo.s32 	%r86, %r85, %r11, %r84;
	st.global.u32 	[%rd7], %r86;
$L__BB0_2:
	ret;

}
	// .globl	_Z17sum_array_overlapPiS_S_i
.visible .entry _Z17sum_array_overlapPiS_S_i(
	.param .u64 .ptr .align 1 _Z17sum_array_overlapPiS_S_i_param_0,
	.param .u64 .ptr .align 1 _Z17sum_array_overlapPiS_S_i_param_1,
	.param .u64 .ptr .align 1 _Z17sum_array_overlapPiS_S_i_param_2,
	.param .u32 _Z17sum_array_overlapPiS_S_i_param_3
)
{
	.reg .pred 	%p<2>;
	.reg .b32 	%r<9>;
	.reg .b64 	%rd<11>;

	ld.param.u64 	%rd1, [_Z17sum_array_overlapPiS_S_i_param_0];
	ld.param.u64 	%rd2, [_Z17sum_array_overlapPiS_S_i_param_1];
	ld.param.u64 	%rd3, [_Z17sum_array_overlapPiS_S_i_param_2];
	ld.param.u32 	%r2, [_Z17sum_array_overlapPiS_S_i_param_3];
	mov.u32 	%r3, %ntid.x;
	mov.u32 	%r4, %ctaid.x;
	mov.u32 	%r5, %tid.x;
	mad.lo.s32 	%r1, %r3, %r4, %r5;
	setp.ge.s32 	%p1, %r1, %r2;
	@%p1 bra 	$L__BB1_2;
	cvta.to.global.u64 	%rd4, %rd1;
	cvta.to.global.u64 	%rd5, %rd2;
	cvta.to.global.u64 	%rd6, %rd3;
	mul.wide.s32 	%rd7, %r1, 4;
	add.s64 	%rd8, %rd4, %rd7;
	ld.global.u32 	%r6, [%rd8];
	add.s64 	%rd9, %rd5, %rd7;
	ld.global.u32 	%r7, [%rd9];
	add.s32 	%r8, %r7, %r6;
	add.s64 	%rd10, %rd6, %rd7;
	st.global.u32 	[%rd10], %r8;
$L__BB1_2:
	ret;

}


// ===== COMPILED SASS (sm_100) =====

	.target	sm_100

	.elftype	@"ET_EXEC"


//--------------------- .note.nv.tkinfo           --------------------------
	.section	.note.nv.tkinfo,"",@"SHT_NOTE"
	.sectionflags	@"SHF_NOTE_NV_TKINFO"
	.tkinfo
        /*0018*/ 	.word	0x00000002
        /*0030*/ 	.string	""
        /*0030*/ 	.string	"ptxas"
        /*0030*/ 	.string	"Cuda compilation tools, release 13.0, V13.0.88"
        /*0030*/ 	.string	"Build cuda_13.0.r13.0/compiler.36424714_0"
        /*0030*/ 	.string	"-arch sm_100 -m 64 "



//--------------------- .note.nv.cuinfo           --------------------------
	.section	.note.nv.cuinfo,"",@"SHT_NOTE"
	.sectionflags	@"SHF_NOTE_NV_CUINFO"
        /*0018*/ 	.short	0x0002
        /*001a*/ 	.short	0x0064
        /*001c*/ 	.short	0x0082
	.zero		2


//--------------------- .nv.info                  --------------------------
	.section	.nv.info,"",@"SHT_CUDA_INFO"
	.align	4


	//----- nvinfo : EIATTR_REGCOUNT
	.align		4
        /*0000*/ 	.byte	0x04, 0x2f
        /*0002*/ 	.short	(.L_1 - .L_0)
	.align		4
.L_0:
        /*0004*/ 	.word	index@(_Z11stream_testPiS_i)
        /*0008*/ 	.word	0x00000010


	//----- nvinfo : EIATTR_FRAME_SIZE
	.align		4
.L_1:
        /*000c*/ 	.byte	0x04, 0x11
        /*000e*/ 	.short	(.L_3 - .L_2)
	.align		4
.L_2:
        /*0010*/ 	.word	index@(_Z11stream_testPiS_i)
        /*0014*/ 	.word	0x00000000


	//----- nvinfo : EIATTR_REGCOUNT
	.align		4
.L_3:
        /*0018*/ 	.byte	0x04, 0x2f
        /*001a*/ 	.short	(.L_5 - .L_4)
	.align		4
.L_4:
        /*001c*/ 	.word	index@(_Z17sum_array_overlapPiS_S_i)
        /*0020*/ 	.word	0x0000000c


	//----- nvinfo : EIATTR_FRAME_SIZE
	.align		4
.L_5:
        /*0024*/ 	.byte	0x04, 0x11
        /*0026*/ 	.short	(.L_7 - .L_6)
	.align		4
.L_6:
        /*0028*/ 	.word	index@(_Z17sum_array_overlapPiS_S_i)
        /*002c*/ 	.word	0x00000000


	//----- nvinfo : EIATTR_MIN_STACK_SIZE
	.align		4
.L_7:
        /*0030*/ 	.byte	0x04, 0x12
        /*0032*/ 	.short	(.L_9 - .L_8)
	.align		4
.L_8:
        /*0034*/ 	.word	index@(_Z17sum_array_overlapPiS_S_i)
        /*0038*/ 	.word	0x00000000


	//----- nvinfo : EIATTR_MIN_STACK_SIZE
	.align		4
.L_9:
        /*003c*/ 	.byte	0x04, 0x12
        /*003e*/ 	.short	(.L_11 - .L_10)
	.align		4
.L_10:
        /*0040*/ 	.word	index@(_Z11stream_testPiS_i)
        /*0044*/ 	.word	0x00000000
.L_11:


//--------------------- .nv.compat                --------------------------
	.section	.nv.compat,"",@"SHT_CUDA_COMPAT_INFO"
	.align	4
        /*0000*/ 	.byte	0x02, 0x09, 0x00, 0x00, 0x02, 0x02, 0x01, 0x00, 0x02, 0x05, 0x05, 0x00, 0x03, 0x07, 0x01, 0x01
        /*0010*/ 	.byte	0x02, 0x03, 0x00, 0x00, 0x02, 0x06, 0x01, 0x00, 0x04, 0x0b, 0x08, 0x00, 0x09, 0x00, 0x00, 0x00
        /*0020*/ 	.byte	0x00, 0x00, 0x00, 0x00


//--------------------- .nv.info._Z17sum_array_overlapPiS_S_i --------------------------
	.section	.nv.info._Z17sum_array_overlapPiS_S_i,"",@"SHT_CUDA_INFO"
	.sectionflags	@""
	.align	4


	//----- nvinfo : EIATTR_CUDA_API_VERSION
	.align		4
        /*0000*/ 	.byte	0x04, 0x37
        /*0002*/ 	.short	(.L_13 - .L_12)
.L_12:
        /*0004*/ 	.word	0x00000082


	//----- nvinfo : EIATTR_KPARAM_INFO
	.align		4
.L_13:
        /*0008*/ 	.byte	0x04, 0x17
        /*000a*/ 	.short	(.L_15 - .L_14)
.L_14:
        /*000c*/ 	.word	0x00000000
        /*0010*/ 	.short	0x0003
        /*0012*/ 	.short	0x0018
        /*0014*/ 	.byte	0x00, 0xf0, 0x11, 0x00


	//----- nvinfo : EIATTR_KPARAM_INFO
	.align		4
.L_15:
        /*0018*/ 	.byte	0x04, 0x17
        /*001a*/ 	.short	(.L_17 - .L_16)
.L_16:
        /*001c*/ 	.word	0x00000000
        /*0020*/ 	.short	0x0002
        /*0022*/ 	.short	0x0010
        /*0024*/ 	.byte	0x00, 0xf5, 0x21, 0x00


	//----- nvinfo : EIATTR_KPARAM_INFO
	.align		4
.L_17:
        /*0028*/ 	.byte	0x04, 0x17
        /*002a*/ 	.short	(.L_19 - .L_18)
.L_18:
        /*002c*/ 	.word	0x00000000
        /*0030*/ 	.short	0x0001
        /*0032*/ 	.short	0x0008
        /*0034*/ 	.byte	0x00, 0xf5, 0x21, 0x00


	//----- nvinfo : EIATTR_KPARAM_INFO
	.align		4
.L_19:
        /*0038*/ 	.byte	0x04, 0x17
        /*003a*/ 	.short	(.L_21 - .L_20)
.L_20:
        /*003c*/ 	.word	0x00000000
        /*0040*/ 	.short	0x0000
        /*0042*/ 	.short	0x0000
        /*0044*/ 	.byte	0x00, 0xf5, 0x21, 0x00


	//----- nvinfo : EIATTR_SPARSE_MMA_MASK
	.align		4
.L_21:
        /*0048*/ 	.byte	0x03, 0x50
        /*004a*/ 	.short	0x0000


	//----- nvinfo : EIATTR_MAXREG_COUNT
	.align		4
        /*004c*/ 	.byte	0x03, 0x1b
        /*004e*/ 	.short	0x00ff


	//----- nvinfo : EIATTR_MERCURY_ISA_VERSION
	.align		4
        /*0050*/ 	.byte	0x03, 0x5f
        /*0052*/ 	.short	0x0101


	//----- nvinfo : EIATTR_VRC_CTA_INIT_COUNT
	.align		4
        /*0054*/ 	.byte	0x02, 0x4a
	.zero		1
	.zero		1


	//----- nvinfo : EIATTR_EXIT_INSTR_OFFSETS
	.align		4
        /*0058*/ 	.byte	0x04, 0x1c
        /*005a*/ 	.short	(.L_23 - .L_22)


	//   ....[0]....
.L_22:
        /*005c*/ 	.word	0x00000070


	//   ....[1]....
        /*0060*/ 	.word	0x00000130


	//----- nvinfo : EIATTR_CBANK_PARAM_SIZE
	.align		4
.L_23:
        /*0064*/ 	.byte	0x03, 0x19
        /*0066*/ 	.short	0x001c


	//----- nvinfo : EIATTR_PARAM_CBANK
	.align		4
        /*0068*/ 	.byte	0x04, 0x0a
        /*006a*/ 	.short	(.L_25 - .L_24)
	.align		4
.L_24:
        /*006c*/ 	.word	index@(.nv.constant0._Z17sum_array_overlapPiS_S_i)
        /*0070*/ 	.short	0x0380
        /*0072*/ 	.short	0x001c


	//----- nvinfo : EIATTR_SW_WAR
	.align		4
.L_25:
        /*0074*/ 	.byte	0x04, 0x36
        /*0076*/ 	.short	(.L_27 - .L_26)
.L_26:
        /*0078*/ 	.word	0x00000008
.L_27:


//--------------------- .nv.info._Z11stream_testPiS_i --------------------------
	.section	.nv.info._Z11stream_testPiS_i,"",@"SHT_CUDA_INFO"
	.sectionflags	@""
	.align	4


	//----- nvinfo : EIATTR_CUDA_API_VERSION
	.align		4
        /*0000*/ 	.byte	0x04, 0x37
        /*0002*/ 	.short	(.L_29 - .L_28)
.L_28:
        /*0004*/ 	.word	0x00000082


	//----- nvinfo : EIATTR_KPARAM_INFO
	.align		4
.L_29:
        /*0008*/ 	.byte	0x04, 0x17
        /*000a*/ 	.short	(.L_31 - .L_30)
.L_30:
        /*000c*/ 	.word	0x00000000
        /*0010*/ 	.short	0x0002
        /*0012*/ 	.short	0x0010
        /*0014*/ 	.byte	0x00, 0xf0, 0x11, 0x00


	//----- nvinfo : EIATTR_KPARAM_INFO
	.align		4
.L_31:
        /*0018*/ 	.byte	0x04, 0x17
        /*001a*/ 	.short	(.L_33 - .L_32)
.L_32:
        /*001c*/ 	.word	0x00000000
        /*0020*/ 	.short	0x0001
        /*0022*/ 	.short	0x0008
        /*0024*/ 	.byte	0x00, 0xf5, 0x21, 0x00


	//----- nvinfo : EIATTR_KPARAM_INFO
	.align		4
.L_33:
        /*0028*/ 	.byte	0x04, 0x17
        /*002a*/ 	.short	(.L_35 - .L_34)
.L_34:
        /*002c*/ 	.word	0x00000000
        /*0030*/ 	.short	0x0000
        /*0032*/ 	.short	0x0000
        /*0034*/ 	.byte	0x00, 0xf5, 0x21, 0x00


	//----- nvinfo : EIATTR_SPARSE_MMA_MASK
	.align		4
.L_35:
        /*0038*/ 	.byte	0x03, 0x50
        /*003a*/ 	.short	0x0000


	//----- nvinfo : EIATTR_MAXREG_COUNT
	.align		4
        /*003c*/ 	.byte	0x03, 0x1b
        /*003e*/ 	.short	0x00ff


	//----- nvinfo : EIATTR_MERCURY_ISA_VERSION
	.align		4
        /*0040*/ 	.byte	0x03, 0x5f
        /*0042*/ 	.short	0x0101


	//----- nvinfo : EIATTR_VRC_CTA_INIT_COUNT
	.align		4
        /*0044*/ 	.byte	0x02, 0x4a
	.zero		1
	.zero		1


	//----- nvinfo : EIATTR_EXIT_INSTR_OFFSETS
	.align		4
        /*0048*/ 	.byte	0x04, 0x1c
        /*004a*/ 	.short	(.L_37 - .L_36)


	//   ....[0]....
.L_36:
        /*004c*/ 	.word	0x00000070


	//   ....[1]....
        /*0050*/ 	.word	0x00000750


	//----- nvinfo : EIATTR_CBANK_PARAM_SIZE
	.align		4
.L_37:
        /*0054*/ 	.byte	0x03, 0x19
        /*0056*/ 	.short	0x0014


	//----- nvinfo : EIATTR_PARAM_CBANK
	.align		4
        /*0058*/ 	.byte	0x04, 0x0a
        /*005a*/ 	.short	(.L_39 - .L_38)
	.align		4
.L_38:
        /*005c*/ 	.word	index@(.nv.constant0._Z11stream_testPiS_i)
        /*0060*/ 	.short	0x0380
        /*0062*/ 	.short	0x0014


	//----- nvinfo : EIATTR_SW_WAR
	.align		4
.L_39:
        /*0064*/ 	.byte	0x04, 0x36
        /*0066*/ 	.short	(.L_41 - .L_40)
.L_40:
        /*0068*/ 	.word	0x00000008
.L_41:


//--------------------- .nv.callgraph             --------------------------
	.section	.nv.callgraph,"",@"SHT_CUDA_CALLGRAPH"
	.align	4
	.sectionentsize	8
	.align		4
        /*0000*/ 	.word	0x00000000
	.align		4
        /*0004*/ 	.word	0xffffffff
	.align		4
        /*0008*/ 	.word	0x00000000
	.align		4
        /*000c*/ 	.word	0xfffffffe
	.align		4
        /*0010*/ 	.word	0x00000000
	.align		4
        /*0014*/ 	.word	0xfffffffd
	.align		4
        /*0018*/ 	.word	0x00000000
	.align		4
        /*001c*/ 	.word	0xfffffffc


//--------------------- .text._Z17sum_array_overlapPiS_S_i --------------------------
	.section	.text._Z17sum_array_overlapPiS_S_i,"ax",@progbits
	.align	128
        .global         _Z17sum_array_overlapPiS_S_i
        .type           _Z17sum_array_overlapPiS_S_i,@function
        .size           _Z17sum_array_overlapPiS_S_i,(.L_x_2 - _Z17sum_array_overlapPiS_S_i)
        .other          _Z17sum_array_overlapPiS_S_i,@"STO_CUDA_ENTRY STV_DEFAULT"
_Z17sum_array_overlapPiS_S_i:
.text._Z17sum_array_overlapPiS_S_i:
[----:B------:R-:W-:Y:S01]  /*0000*/  LDC R1, c[0x0][0x37c] ;  /* 0x0000df00ff017b82 */ /* 0x000fe20000000800 */
[----:B------:R-:W0:Y:S01]  /*0010*/  S2R R9, SR_CTAID.X ;  /* 0x0000000000097919 */ /* 0x000e220000002500 */
[----:B------:R-:W0:Y:S01]  /*0020*/  LDCU UR4, c[0x0][0x360] ;  /* 0x00006c00ff0477ac */ /* 0x000e220008000800 */
[----:B------:R-:W0:Y:S01]  /*0030*/  S2R R0, SR_TID.X ;  /* 0x0000000000007919 */ /* 0x000e220000002100 */
[----:B------:R-:W1:Y:S01]  /*0040*/  LDCU UR5, c[0x0][0x398] ;  /* 0x00007300ff0577ac */ /* 0x000e620008000800 */
[----:B0-----:R-:W-:-:S05]  /*0050*/  IMAD R9, R9, UR4, R0 ;  /* 0x0000000409097c24 */ /* 0x001fca000f8e0200 */
[----:B-1----:R-:W-:-:S13]  /*0060*/  ISETP.GE.AND P0, PT, R9, UR5, PT ;  /* 0x0000000509007c0c */ /* 0x002fda000bf06270 */
[----:B------:R-:W-:Y:S05]  /*0070*/  @P0 EXIT ;  /* 0x000000000000094d */ /* 0x000fea0003800000 */
[----:B------:R-:W0:Y:S01]  /*0080*/  LDC.64 R2, c[0x0][0x380] ;  /* 0x0000e000ff027b82 */ /* 0x000e220000000a00 */
[----:B------:R-:W1:Y:S07]  /*0090*/  LDCU.64 UR4, c[0x0][0x358] ;  /* 0x00006b00ff0477ac */ /* 0x000e6e0008000a00 */
[----:B------:R-:W2:Y:S08]  /*00a0*/  LDC.64 R4, c[0x0][0x388] ;  /* 0x0000e200ff047b82 */ /* 0x000eb00000000a00 */
[----:B------:R-:W3:Y:S01]  /*00b0*/  LDC.64 R6, c[0x0][0x390] ;  /* 0x0000e400ff067b82 */ /* 0x000ee20000000a00 */
[----:B0-----:R-:W-:-:S06]  /*00c0*/  IMAD.WIDE R2, R9, 0x4, R2 ;  /* 0x0000000409027825 */ /* 0x001fcc00078e0202 */
[----:B-1----:R-:W4:Y:S01]  /*00d0*/  LDG.E R2, desc[UR4][R2.64] ;  /* 0x0000000402027981 */ /* 0x002f22000c1e1900 */
[----:B--2---:R-:W-:-:S06]  /*00e0*/  IMAD.WIDE R4, R9, 0x4, R4 ;  /* 0x0000000409047825 */ /* 0x004fcc00078e0204 */
[----:B------:R-:W4:Y:S01]  /*00f0*/  LDG.E R5, desc[UR4][R4.64] ;  /* 0x0000000404057981 */ /* 0x000f22000c1e1900 */
[----:B---3--:R-:W-:Y:S01]  /*0100*/  IMAD.WIDE R6, R9, 0x4, R6 ;  /* 0x0000000409067825 */ /* 0x008fe200078e0206 */
[----:B----4-:R-:W-:-:S05]  /*0110*/  IADD3 R9, PT, PT, R2, R5, RZ ;  /* 0x0000000502097210 */ /* 0x010fca0007ffe0ff */
[----:B------:R-:W-:Y:S01]  /*0120*/  STG.E desc[UR4][R6.64], R9 ;  /* 0x0000000906007986 */ /* 0x000fe2000c101904 */
[----:B------:R-:W-:Y:S05]  /*0130*/  EXIT ;  /* 0x000000000000794d */ /* 0x000fea0003800000 */
.L_x_0:
[----:B------:R-:W-:-:S00]  /*0140*/  BRA `(.L_x_0) ;  /* 0xfffffffc00fc7947 */ /* 0x000fc0000383ffff */
[----:B------:R-:W-:-:S00]  /*0150*/  NOP ;  /* 0x0000000000007918 */ /* 0x000fc00000000000 */
        /* <DEDUP_REMOVED lines=10> */
.L_x_2:


//--------------------- .text._Z11stream_testPiS_i --------------------------
	.section	.text._Z11stream_testPiS_i,"ax",@progbits
	.align	128
        .global         _Z11stream_testPiS_i
        .type           _Z11stream_testPiS_i,@function
        .size           _Z11stream_testPiS_i,(.L_x_3 - _Z11stream_testPiS_i)
        .other          _Z11stream_testPiS_i,@"STO_CUDA_ENTRY STV_DEFAULT"
_Z11stream_testPiS_i:
.text._Z11stream_testPiS_i:
        /* <DEDUP_REMOVED lines=10> */
[----:B------:R-:W2:Y:S01]  /*00a0*/  LDC.64 R4, c[0x0][0x388] ;  /* 0x0000e200ff047b82 */ /* 0x000ea20000000a00 */
[----:B0-----:R-:W-:-:S05]  /*00b0*/  IMAD.WIDE R2, R7, 0x4, R2 ;  /* 0x0000000407027825 */ /* 0x001fca00078e0202 */
[----:B-1----:R-:W3:Y:S01]  /*00c0*/  LDG.E R11, desc[UR4][R2.64] ;  /* 0x00000004020b7981 */ /* 0x002ee2000c1e1900 */
[----:B------:R-:W-:-:S04]  /*00d0*/  IMAD.HI R0, R7, 0x66666667, RZ ;  /* 0x6666666707007827 */ /* 0x000fc800078e02ff */
[----:B--2---:R-:W-:Y:S01]  /*00e0*/  IMAD.WIDE R4, R7, 0x4, R4 ;  /* 0x0000000407047825 */ /* 0x004fe200078e0204 */
[----:B------:R-:W-:-:S04]  /*00f0*/  SHF.R.U32.HI R9, RZ, 0x1f, R0 ;  /* 0x0000001fff097819 */ /* 0x000fc80000011600 */
[----:B------:R-:W-:-:S05]  /*0100*/  LEA.HI.SX32 R0, R0, R9, 0x1e ;  /* 0x0000000900007211 */ /* 0x000fca00078ff2ff */
[----:B------:R-:W-:Y:S01]  /*0110*/  IMAD R0, R0, -0xa, R7 ;  /* 0xfffffff600007824 */ /* 0x000fe200078e0207 */
[----:B---3--:R-:W-:-:S05]  /*0120*/  IADD3 R6, PT, PT, R11, -0x1, RZ ;  /* 0xffffffff0b067810 */ /* 0x008fca0007ffe0ff */
[----:B------:R-:W-:-:S05]  /*0130*/  IMAD R11, R0, R6, R11 ;  /* 0x00000006000b7224 */ /* 0x000fca00078e020b */
[----:B------:R0:W-:Y:S04]  /*0140*/  STG.E desc[UR4][R4.64], R11 ;  /* 0x0000000b04007986 */ /* 0x0001e8000c101904 */
[----:B------:R-:W2:Y:S02]  /*0150*/  LDG.E R7, desc[UR4][R2.64] ;  /* 0x0000000402077981 */ /* 0x000ea4000c1e1900 */
[----:B--2---:R-:W-:-:S05]  /*0160*/  IADD3 R6, PT, PT, R7, -0x1, RZ ;  /* 0xffffffff07067810 */ /* 0x004fca0007ffe0ff */
[----:B------:R-:W-:-:S05]  /*0170*/  IMAD R7, R0, R6, R7 ;  /* 0x0000000600077224 */ /* 0x000fca00078e0207 */
[----:B------:R1:W-:Y:S04]  /*0180*/  STG.E desc[UR4][R4.64], R7 ;  /* 0x0000000704007986 */ /* 0x0003e8000c101904 */
[----:B------:R-:W2:Y:S02]  /*0190*/  LDG.E R9, desc[UR4][R2.64] ;  /* 0x0000000402097981 */ /* 0x000ea4000c1e1900 */
[----:B--2---:R-:W-:-:S05]  /*01a0*/  IADD3 R6, PT, PT, R9, -0x1, RZ ;  /* 0xffffffff09067810 */ /* 0x004fca0007ffe0ff */
[----:B------:R-:W-:-:S05]  /*01b0*/  IMAD R9, R0, R6, R9 ;  /* 0x0000000600097224 */ /* 0x000fca00078e0209 */
[----:B------:R2:W-:Y:S04]  /*01c0*/  STG.E desc[UR4][R4.64], R9 ;  /* 0x0000000904007986 */ /* 0x0005e8000c101904 */
[----:B------:R-:W3:Y:S02]  /*01d0*/  LDG.E R13, desc[UR4][R2.64] ;  /* 0x00000004020d7981 */ /* 0x000ee4000c1e1900 */
[----:B---3--:R-:W-:-:S05]  /*01e0*/  IADD3 R6, PT, PT, R13, -0x1, RZ ;  /* 0xffffffff0d067810 */ /* 0x008fca0007ffe0ff */
[----:B------:R-:W-:-:S05]  /*01f0*/  IMAD R13, R0, R6, R13 ;  /* 0x00000006000d7224 */ /* 0x000fca00078e020d */
[----:B------:R3:W-:Y:S04]  /*0200*/  STG.E desc[UR4][R4.64], R13 ;  /* 0x0000000d04007986 */ /* 0x0007e8000c101904 */
[----:B0-----:R-:W4:Y:S02]  /*0210*/  LDG.E R11, desc[UR4][R2.64] ;  /* 0x00000004020b7981 */ /* 0x001f24000c1e1900 */
[----:B----4-:R-:W-:-:S05]  /*0220*/  IADD3 R6, PT, PT, R11, -0x1, RZ ;  /* 0xffffffff0b067810 */ /* 0x010fca0007ffe0ff */
[----:B------:R-:W-:-:S05]  /*0230*/  IMAD R11, R0, R6, R11 ;  /* 0x00000006000b7224 */ /* 0x000fca00078e020b */
[----:B------:R0:W-:Y:S04]  /*0240*/  STG.E desc[UR4][R4.64], R11 ;  /* 0x0000000b04007986 */ /* 0x0001e8000c101904 */
[----:B-1----:R-:W4:Y:S02]  /*0250*/  LDG.E R7, desc[UR4][R2.64] ;  /* 0x0000000402077981 */ /* 0x002f24000c1e1900 */
[----:B----4-:R-:W-:-:S05]  /*0260*/  IADD3 R6, PT, PT, R7, -0x1, RZ ;  /* 0xffffffff07067810 */ /* 0x010fca0007ffe0ff */
[----:B------:R-:W-:-:S05]  /*0270*/  IMAD R7, R0, R6, R7 ;  /* 0x0000000600077224 */ /* 0x000fca00078e0207 */
[----:B------:R1:W-:Y:S04]  /*0280*/  STG.E desc[UR4][R4.64], R7 ;  /* 0x0000000704007986 */ /* 0x0003e8000c101904 */
[----:B--2---:R-:W2:Y:S02]  /*0290*/  LDG.E R9, desc[UR4][R2.64] ;  /* 0x0000000402097981 */ /* 0x004ea4000c1e1900 */
[----:B--2---:R-:W-:-:S05]  /*02a0*/  IADD3 R6, PT, PT, R9, -0x1, RZ ;  /* 0xffffffff09067810 */ /* 0x004fca0007ffe0ff */
[----:B------:R-:W-:-:S05]  /*02b0*/  IMAD R9, R0, R6, R9 ;  /* 0x0000000600097224 */ /* 0x000fca00078e0209 */
[----:B------:R2:W-:Y:S04]  /*02c0*/  STG.E desc[UR4][R4.64], R9 ;  /* 0x0000000904007986 */ /* 0x0005e8000c101904 */
[----:B---3--:R-:W3:Y:S02]  /*02d0*/  LDG.E R13, desc[UR4][R2.64] ;  /* 0x00000004020d7981 */ /* 0x008ee4000c1e1900 */
        /* <DEDUP_REMOVED lines=58> */
[----:B------:R-:W-:Y:S04]  /*0680*/  STG.E desc[UR4][R4.64], R7 ;  /* 0x0000000704007986 */ /* 0x000fe8000c101904 */
[----:B--2---:R-:W2:Y:S02]  /*0690*/  LDG.E R9, desc[UR4][R2.64] ;  /* 0x0000000402097981 */ /* 0x004ea4000c1e1900 */
[----:B--2---:R-:W-:-:S05]  /*06a0*/  IADD3 R6, PT, PT, R9, -0x1, RZ ;  /* 0xffffffff09067810 */ /* 0x004fca0007ffe0ff */
[----:B------:R-:W-:-:S05]  /*06b0*/  IMAD R9, R0, R6, R9 ;  /* 0x0000000600097224 */ /* 0x000fca00078e0209 */
[----:B------:R-:W-:Y:S04]  /*06c0*/  STG.E desc[UR4][R4.64], R9 ;  /* 0x0000000904007986 */ /* 0x000fe8000c101904 */
[----:B---3--:R-:W2:Y:S02]  /*06d0*/  LDG.E R13, desc[UR4][R2.64] ;  /* 0x00000004020d7981 */ /* 0x008ea4000c1e1900 */
[----:B--2---:R-:W-:-:S05]  /*06e0*/  IADD3 R6, PT, PT, R13, -0x1, RZ ;  /* 0xffffffff0d067810 */ /* 0x004fca0007ffe0ff */
[----:B------:R-:W-:-:S05]  /*06f0*/  IMAD R13, R0, R6, R13 ;  /* 0x00000006000d7224 */ /* 0x000fca00078e020d */
[----:B------:R-:W-:Y:S04]  /*0700*/  STG.E desc[UR4][R4.64], R13 ;  /* 0x0000000d04007986 */ /* 0x000fe8000c101904 */
[----:B0-----:R-:W2:Y:S02]  /*0710*/  LDG.E R11, desc[UR4][R2.64] ;  /* 0x00000004020b7981 */ /* 0x001ea4000c1e1900 */
[----:B--2---:R-:W-:-:S05]  /*0720*/  IADD3 R6, PT, PT, R11, -0x1, RZ ;  /* 0xffffffff0b067810 */ /* 0x004fca0007ffe0ff */
[----:B------:R-:W-:-:S05]  /*0730*/  IMAD R11, R0, R6, R11 ;  /* 0x00000006000b7224 */ /* 0x000fca00078e020b */
[----:B------:R-:W-:Y:S01]  /*0740*/  STG.E desc[UR4][R4.64], R11 ;  /* 0x0000000b04007986 */ /* 0x000fe2000c101904 */
[----:B------:R-:W-:Y:S05]  /*0750*/  EXIT ;  /* 0x000000000000794d */ /* 0x000fea0003800000 */
.L_x_1:
        /* <DEDUP_REMOVED lines=10> */
.L_x_3:


//--------------------- .nv.shared.reserved.0     --------------------------
	.section	.nv.shared.reserved.0,"aw",@nobits
	.weak		__nv_reservedSMEM_offset_0_alias
	.size		__nv_reservedSMEM_offset_0_alias, 0, 64
	.other		__nv_reservedSMEM_offset_0_alias,@"STO_CUDA_RESERVED_SHARED STV_DEFAULT"
__nv_reservedSMEM_offset_0_alias:
	.zero		0
	.zero		64


//--------------------- .nv.constant0._Z17sum_array_overlapPiS_S_i --------------------------
	.section	.nv.constant0._Z17sum_array_overlapPiS_S_i,"a",@progbits
	.sectionflags	@""
	.align	4
.nv.constant0._Z17sum_array_overlapPiS_S_i:
	.zero		924


//--------------------- .nv.constant0._Z11stream_testPiS_i --------------------------
	.section	.nv.constant0._Z11stream_testPiS_i,"a",@progbits
	.sectionflags	@""
	.align	4
.nv.constant0._Z11stream_testPiS_i:
	.zero		916


//--------------------- SYMBOLS --------------------------

	.type		.nv.reservedSmem.offset0,@object
	.size		.nv.reservedSmem.offset0,0x4
